	.headerflags	@"EF_CUDA_TEXMODE_UNIFIED EF_CUDA_64BIT_ADDRESS EF_CUDA_SM89 EF_CUDA_VIRTUAL_SM(EF_CUDA_SM89)"
	.elftype	@"ET_EXEC"


//--------------------- .nv.info                  --------------------------
	.section	.nv.info,"",@"SHT_CUDA_INFO"
	.align	4


	//----- nvinfo : EIATTR_REGCOUNT
	.align		4
        /*0000*/ 	.byte	0x04, 0x2f
        /*0002*/ 	.short	(.L_1 - .L_0)
	.align		4
.L_0:
        /*0004*/ 	.word	index@(triton__0d1d2d3d456de7)
        /*0008*/ 	.word	0x00000028


	//----- nvinfo : EIATTR_MAX_STACK_SIZE
	.align		4
.L_1:
        /*000c*/ 	.byte	0x04, 0x23
        /*000e*/ 	.short	(.L_3 - .L_2)
	.align		4
.L_2:
        /*0010*/ 	.word	index@(triton__0d1d2d3d456de7)
        /*0014*/ 	.word	0x00000000


	//----- nvinfo : EIATTR_MIN_STACK_SIZE
	.align		4
.L_3:
        /*0018*/ 	.byte	0x04, 0x12
        /*001a*/ 	.short	(.L_5 - .L_4)
	.align		4
.L_4:
        /*001c*/ 	.word	index@(triton__0d1d2d3d456de7)
        /*0020*/ 	.word	0x00000000


	//----- nvinfo : EIATTR_FRAME_SIZE
	.align		4
.L_5:
        /*0024*/ 	.byte	0x04, 0x11
        /*0026*/ 	.short	(.L_7 - .L_6)
	.align		4
.L_6:
        /*0028*/ 	.word	index@(triton__0d1d2d3d456de7)
        /*002c*/ 	.word	0x00000000
.L_7:


//--------------------- .nv.info.triton__0d1d2d3d456de7 --------------------------
	.section	.nv.info.triton__0d1d2d3d456de7,"",@"SHT_CUDA_INFO"
	.align	4


	//----- nvinfo : EIATTR_CUDA_API_VERSION
	.align		4
        /*0000*/ 	.byte	0x04, 0x37
        /*0002*/ 	.short	(.L_9 - .L_8)
.L_8:
        /*0004*/ 	.word	0x0000007b


	//----- nvinfo : EIATTR_PARAM_CBANK
	.align		4
.L_9:
        /*0008*/ 	.byte	0x04, 0x0a
        /*000a*/ 	.short	(.L_11 - .L_10)
	.align		4
.L_10:
        /*000c*/ 	.word	index@(.nv.constant0.triton__0d1d2d3d456de7)
        /*0010*/ 	.short	0x0160
        /*0012*/ 	.short	0x0030


	//----- nvinfo : EIATTR_CBANK_PARAM_SIZE
	.align		4
.L_11:
        /*0014*/ 	.byte	0x03, 0x19
        /*0016*/ 	.short	0x0030


	//----- nvinfo : EIATTR_KPARAM_INFO
	.align		4
        /*0018*/ 	.byte	0x04, 0x17
        /*001a*/ 	.short	(.L_13 - .L_12)
.L_12:
        /*001c*/ 	.word	0x00000000
        /*0020*/ 	.short	0x0007
        /*0022*/ 	.short	0x002c
        /*0024*/ 	.byte	0x00, 0xf0, 0x11, 0x00


	//----- nvinfo : EIATTR_KPARAM_INFO
	.align		4
.L_13:
        /*0028*/ 	.byte	0x04, 0x17
        /*002a*/ 	.short	(.L_15 - .L_14)
.L_14:
        /*002c*/ 	.word	0x00000000
        /*0030*/ 	.short	0x0006
        /*0032*/ 	.short	0x0028
        /*0034*/ 	.byte	0x00, 0xf0, 0x11, 0x00


	//----- nvinfo : EIATTR_KPARAM_INFO
	.align		4
.L_15:
        /*0038*/ 	.byte	0x04, 0x17
        /*003a*/ 	.short	(.L_17 - .L_16)
.L_16:
        /*003c*/ 	.word	0x00000000
        /*0040*/ 	.short	0x0005
        /*0042*/ 	.short	0x0024
        /*0044*/ 	.byte	0x00, 0xf0, 0x11, 0x00


	//----- nvinfo : EIATTR_KPARAM_INFO
	.align		4
.L_17:
        /*0048*/ 	.byte	0x04, 0x17
        /*004a*/ 	.short	(.L_19 - .L_18)
.L_18:
        /*004c*/ 	.word	0x00000000
        /*0050*/ 	.short	0x0004
        /*0052*/ 	.short	0x0020
        /*0054*/ 	.byte	0x00, 0xf0, 0x11, 0x00


	//----- nvinfo : EIATTR_KPARAM_INFO
	.align		4
.L_19:
        /*0058*/ 	.byte	0x04, 0x17
        /*005a*/ 	.short	(.L_21 - .L_20)
.L_20:
        /*005c*/ 	.word	0x00000000
        /*0060*/ 	.short	0x0003
        /*0062*/ 	.short	0x0018
        /*0064*/ 	.byte	0x00, 0xf0, 0x21, 0x00


	//----- nvinfo : EIATTR_KPARAM_INFO
	.align		4
.L_21:
        /*0068*/ 	.byte	0x04, 0x17
        /*006a*/ 	.short	(.L_23 - .L_22)
.L_22:
        /*006c*/ 	.word	0x00000000
        /*0070*/ 	.short	0x0002
        /*0072*/ 	.short	0x0010
        /*0074*/ 	.byte	0x00, 0xf0, 0x21, 0x00


	//----- nvinfo : EIATTR_KPARAM_INFO
	.align		4
.L_23:
        /*0078*/ 	.byte	0x04, 0x17
        /*007a*/ 	.short	(.L_25 - .L_24)
.L_24:
        /*007c*/ 	.word	0x00000000
        /*0080*/ 	.short	0x0001
        /*0082*/ 	.short	0x0008
        /*0084*/ 	.byte	0x00, 0xf0, 0x21, 0x00


	//----- nvinfo : EIATTR_KPARAM_INFO
	.align		4
.L_25:
        /*0088*/ 	.byte	0x04, 0x17
        /*008a*/ 	.short	(.L_27 - .L_26)
.L_26:
        /*008c*/ 	.word	0x00000000
        /*0090*/ 	.short	0x0000
        /*0092*/ 	.short	0x0000
        /*0094*/ 	.byte	0x00, 0xf0, 0x21, 0x00


	//----- nvinfo : EIATTR_MAXREG_COUNT
	.align		4
.L_27:
        /*0098*/ 	.byte	0x03, 0x1b
        /*009a*/ 	.short	0x00ff


	//----- nvinfo : EIATTR_EXIT_INSTR_OFFSETS
	.align		4
        /*009c*/ 	.byte	0x04, 0x1c
        /*009e*/ 	.short	(.L_29 - .L_28)


	//   ....[0]....
.L_28:
        /*00a0*/ 	.word	0x00000ee0


	//   ....[1]....
        /*00a4*/ 	.word	0x00000f10


	//----- nvinfo : EIATTR_CTAIDZ_USED
	.align		4
.L_29:
        /*00a8*/ 	.byte	0x01, 0x04
	.zero		2


	//----- nvinfo : EIATTR_MAX_THREADS
	.align		4
        /*00ac*/ 	.byte	0x04, 0x05
        /*00ae*/ 	.short	(.L_31 - .L_30)
.L_30:
        /*00b0*/ 	.word	0x00000080
        /*00b4*/ 	.word	0x00000001
        /*00b8*/ 	.word	0x00000001
.L_31:


//--------------------- .nv.rel.action            --------------------------
	.section	.nv.rel.action,"",@"SHT_CUDA_RELOCINFO"
	.align	8
	.sectionentsize	8
        /*0000*/ 	.byte	0x73, 0x00, 0x00, 0x00, 0x00, 0x00, 0x00, 0x00, 0x00, 0x00, 0x00, 0x11, 0x25, 0x00, 0x05, 0x36


//--------------------- .nv.constant0.triton__0d1d2d3d456de7 --------------------------
	.section	.nv.constant0.triton__0d1d2d3d456de7,"a",@progbits
	.align	4
.nv.constant0.triton__0d1d2d3d456de7:
	.zero		400


//--------------------- .text.triton__0d1d2d3d456de7 --------------------------
	.section	.text.triton__0d1d2d3d456de7,"ax",@progbits
	.sectionflags	@"SHF_BARRIERS=1"
	.sectioninfo	@"SHI_REGISTERS=40"
	.align	128
        .global         triton__0d1d2d3d456de7
        .type           triton__0d1d2d3d456de7,@function
        .size           triton__0d1d2d3d456de7,(.L_x_1 - triton__0d1d2d3d456de7)
        .other          triton__0d1d2d3d456de7,@"STO_CUDA_ENTRY STV_DEFAULT"
triton__0d1d2d3d456de7:
.text.triton__0d1d2d3d456de7:
[----:B------:R-:W-:-:S02]  /*0000*/  IMAD.MOV.U32 R1, RZ, RZ, c[0x0][0x28] ;  /* 0x00000a00ff017624 */ /* 0x000fc400078e00ff */
[----:B------:R-:W0:Y:S01]  /*0010*/  S2R R2, SR_CTAID.Z ;  /* 0x0000000000027919 */ /* 0x000e220000002700 */
[----:B------:R-:W1:Y:S01]  /*0020*/  S2UR UR4, SR_CTAID.Y ;  /* 0x00000000000479c3 */ /* 0x000e620000002600 */
[----:B------:R-:W-:Y:S01]  /*0030*/  IMAD.MOV.U32 R32, RZ, RZ, 0x2 ;  /* 0x00000002ff207424 */ /* 0x000fe200078e00ff */
[----:B------:R-:W-:Y:S01]  /*0040*/  CS2R R6, SRZ ;  /* 0x0000000000067805 */ /* 0x000fe2000001ff00 */
[----:B------:R-:W2:Y:S01]  /*0050*/  S2R R12, SR_TID.X ;  /* 0x00000000000c7919 */ /* 0x000ea20000002100 */
[----:B------:R-:W-:-:S03]  /*0060*/  ULDC.64 UR6, c[0x0][0x118] ;  /* 0x0000460000067ab9 */ /* 0x000fc60000000a00 */
[----:B------:R-:W3:Y:S01]  /*0070*/  S2R R26, SR_CTAID.X ;  /* 0x00000000001a7919 */ /* 0x000ee20000002500 */
[----:B0-----:R-:W-:Y:S02]  /*0080*/  IADD3 R2, R2, 0x1, RZ ;  /* 0x0000000102027810 */ /* 0x001fe40007ffe0ff */
[--C-:B--2---:R-:W-:Y:S01]  /*0090*/  SHF.R.U32.HI R10, RZ, 0x5, R12.reuse ;  /* 0x00000005ff0a7819 */ /* 0x104fe2000001160c */
[----:B------:R-:W-:Y:S01]  /*00a0*/  IMAD.SHL.U32 R0, R12, 0x8, RZ ;  /* 0x000000080c007824 */ /* 0x000fe200078e00ff */
[----:B------:R-:W-:Y:S01]  /*00b0*/  SHF.R.U32.HI R3, RZ, 0x2, R12 ;  /* 0x00000002ff037819 */ /* 0x000fe2000001160c */
[----:B-1----:R-:W-:Y:S01]  /*00c0*/  IMAD R31, R2, UR4, RZ ;  /* 0x00000004021f7c24 */ /* 0x002fe2000f8e02ff */
[----:B------:R-:W-:Y:S01]  /*00d0*/  SGXT.U32 R10, R10, 0x2 ;  /* 0x000000020a0a781a */ /* 0x000fe20000000000 */
[----:B---3--:R-:W-:Y:S01]  /*00e0*/  IMAD.SHL.U32 R26, R26, 0x20, RZ ;  /* 0x000000201a1a7824 */ /* 0x008fe200078e00ff */
[----:B------:R-:W-:Y:S01]  /*00f0*/  SGXT.U32 R2, R3, 0x3 ;  /* 0x000000030302781a */ /* 0x000fe20000000000 */
[----:B------:R-:W-:Y:S01]  /*0100*/  IMAD.SHL.U32 R31, R31, 0x20, RZ ;  /* 0x000000201f1f7824 */ /* 0x000fe200078e00ff */
[----:B------:R-:W-:Y:S01]  /*0110*/  LOP3.LUT R0, R0, 0x18, RZ, 0xc0, !PT ;  /* 0x0000001800007812 */ /* 0x000fe200078ec0ff */
[----:B------:R-:W-:Y:S01]  /*0120*/  IMAD.SHL.U32 R3, R10, 0x8, RZ ;  /* 0x000000080a037824 */ /* 0x000fe200078e00ff */
[----:B------:R-:W-:-:S02]  /*0130*/  ULDC.64 UR4, c[0x0][0x180] ;  /* 0x0000600000047ab9 */ /* 0x000fc40000000a00 */
[----:B------:R-:W-:Y:S02]  /*0140*/  LOP3.LUT R4, R31, R0, RZ, 0xfc, !PT ;  /* 0x000000001f047212 */ /* 0x000fe400078efcff */
[----:B------:R-:W-:Y:S02]  /*0150*/  LOP3.LUT R11, R3, R2, RZ, 0xfc, !PT ;  /* 0x00000002030b7212 */ /* 0x000fe400078efcff */
[----:B------:R-:W-:Y:S02]  /*0160*/  ISETP.GE.AND P0, PT, R4, 0x3700, PT ;  /* 0x000037000400780c */ /* 0x000fe40003f06270 */
[----:B------:R-:W-:-:S04]  /*0170*/  LOP3.LUT R3, R26, R11, RZ, 0xfc, !PT ;  /* 0x0000000b1a037212 */ /* 0x000fc800078efcff */
[C---:B------:R-:W-:Y:S01]  /*0180*/  ISETP.LT.AND P0, PT, R3.reuse, c[0x0][0x18c], !P0 ;  /* 0x0000630003007a0c */ /* 0x040fe20004701270 */
[----:B------:R-:W-:Y:S02]  /*0190*/  IMAD R9, R3, 0x3700, R4 ;  /* 0x0000370003097824 */ /* 0x000fe400078e0204 */
[----:B------:R-:W-:Y:S02]  /*01a0*/  CS2R R4, SRZ ;  /* 0x0000000000047805 */ /* 0x000fe4000001ff00 */
[----:B------:R-:W-:-:S08]  /*01b0*/  IMAD.WIDE R8, R9, R32, c[0x0][0x160] ;  /* 0x0000580009087625 */ /* 0x000fd000078e0220 */
[----:B------:R-:W2:Y:S01]  /*01c0*/  @P0 LDG.E.EL.128 R4, [R8.64] ;  /* 0x0000000608040981 */ /* 0x000ea2000c2e1d00 */
[C---:B------:R-:W-:Y:S01]  /*01d0*/  LOP3.LUT R15, R31.reuse, R10, RZ, 0xfc, !PT ;  /* 0x0000000a1f0f7212 */ /* 0x040fe200078efcff */
[----:B------:R-:W-:Y:S01]  /*01e0*/  IMAD R11, R0, 0x21, R11 ;  /* 0x00000021000b7824 */ /* 0x000fe200078e020b */
[----:B------:R-:W-:Y:S02]  /*01f0*/  LOP3.LUT R3, R31, 0x4, R10, 0xfe, !PT ;  /* 0x000000041f037812 */ /* 0x000fe400078efe0a */
[----:B------:R-:W-:Y:S01]  /*0200*/  LOP3.LUT R26, R26, 0x1f, R12, 0xf8, !PT ;  /* 0x0000001f1a1a7812 */ /* 0x000fe200078ef80c */
[----:B------:R-:W-:Y:S01]  /*0210*/  IMAD.HI R0, R15, 0x66666667, RZ ;  /* 0x666666670f007827 */ /* 0x000fe200078e02ff */
[----:B------:R-:W-:Y:S02]  /*0220*/  ISETP.GE.AND P2, PT, R3, 0x3700, PT ;  /* 0x000037000300780c */ /* 0x000fe40003f46270 */
[----:B------:R-:W-:Y:S01]  /*0230*/  ISETP.GE.AND P1, PT, R15, 0x3700, PT ;  /* 0x000037000f00780c */ /* 0x000fe20003f26270 */
[----:B------:R-:W-:Y:S01]  /*0240*/  IMAD.HI R2, R3, 0x66666667, RZ ;  /* 0x6666666703027827 */ /* 0x000fe200078e02ff */
[----:B------:R-:W-:-:S03]  /*0250*/  ISETP.GE.AND P0, PT, R26, c[0x0][0x18c], PT ;  /* 0x000063001a007a0c */ /* 0x000fc60003f06270 */
[----:B------:R-:W-:Y:S01]  /*0260*/  IMAD.SHL.U32 R17, R11, 0x2, RZ ;  /* 0x000000020b117824 */ /* 0x000fe200078e00ff */
[----:B------:R-:W-:Y:S02]  /*0270*/  SHF.R.U32.HI R11, RZ, 0x1f, R0 ;  /* 0x0000001fff0b7819 */ /* 0x000fe40000011600 */
[----:B------:R-:W-:Y:S02]  /*0280*/  SHF.R.U32.HI R13, RZ, 0x1f, R2 ;  /* 0x0000001fff0d7819 */ /* 0x000fe40000011602 */
[----:B------:R-:W-:Y:S02]  /*0290*/  LEA.HI.SX32 R0, R0, R11, 0x18 ;  /* 0x0000000b00007211 */ /* 0x000fe400078fc2ff */
[----:B------:R-:W-:Y:S01]  /*02a0*/  LEA.HI.SX32 R2, R2, R13, 0x18 ;  /* 0x0000000d02027211 */ /* 0x000fe200078fc2ff */
[----:B------:R-:W-:Y:S01]  /*02b0*/  UIMAD UR4, UR5, UR4, URZ ;  /* 0x00000004050472a4 */ /* 0x000fe2000f8e023f */
[----:B------:R-:W-:Y:S02]  /*02c0*/  PRMT R11, RZ, 0x7610, R11 ;  /* 0x00007610ff0b7816 */ /* 0x000fe4000000000b */
[----:B------:R-:W-:-:S02]  /*02d0*/  ISETP.LT.AND P6, PT, R3, 0x3700, !P0 ;  /* 0x000037000300780c */ /* 0x000fc400047c1270 */
[----:B------:R-:W-:Y:S02]  /*02e0*/  PRMT R13, RZ, 0x7610, R13 ;  /* 0x00007610ff0d7816 */ /* 0x000fe4000000000d */
[----:B------:R-:W-:Y:S01]  /*02f0*/  ISETP.LT.AND P3, PT, R15, 0x3700, !P0 ;  /* 0x000037000f00780c */ /* 0x000fe20004761270 */
[----:B------:R-:W-:Y:S01]  /*0300*/  IMAD.MOV.U32 R27, RZ, RZ, 0x2 ;  /* 0x00000002ff1b7424 */ /* 0x000fe200078e00ff */
[C-C-:B------:R-:W-:Y:S02]  /*0310*/  LOP3.LUT R37, R31.reuse, 0xc, R10.reuse, 0xfe, !PT ;  /* 0x0000000c1f257812 */ /* 0x140fe400078efe0a */
[----:B------:R-:W-:Y:S02]  /*0320*/  P2R R18, PR, RZ, 0x40 ;  /* 0x00000040ff127803 */ /* 0x000fe40000000000 */
[C-C-:B------:R-:W-:Y:S02]  /*0330*/  LOP3.LUT R29, R31.reuse, 0x18, R10.reuse, 0xfe, !PT ;  /* 0x000000181f1d7812 */ /* 0x140fe400078efe0a */
[----:B------:R-:W-:-:S02]  /*0340*/  LOP3.LUT R33, R31, 0x14, R10, 0xfe, !PT ;  /* 0x000000141f217812 */ /* 0x000fc400078efe0a */
[----:B------:R-:W-:Y:S01]  /*0350*/  PRMT R19, RZ, 0x7610, R19 ;  /* 0x00007610ff137816 */ /* 0x000fe20000000013 */
[----:B------:R-:W-:Y:S01]  /*0360*/  IMAD.HI R21, R29, 0x66666667, RZ ;  /* 0x666666671d157827 */ /* 0x000fe200078e02ff */
[----:B------:R-:W-:-:S04]  /*0370*/  LOP3.LUT R35, R31, 0x10, R10, 0xfe, !PT ;  /* 0x000000101f237812 */ /* 0x000fc800078efe0a */
[----:B------:R-:W-:Y:S02]  /*0380*/  SHF.R.U32.HI R22, RZ, 0x1f, R21 ;  /* 0x0000001fff167819 */ /* 0x000fe40000011615 */
[----:B------:R-:W-:Y:S02]  /*0390*/  ISETP.GE.AND P4, PT, R29, 0x3700, PT ;  /* 0x000037001d00780c */ /* 0x000fe40003f86270 */
[----:B------:R-:W-:Y:S02]  /*03a0*/  LEA.HI.SX32 R24, R21, R22, 0x18 ;  /* 0x0000001615187211 */ /* 0x000fe400078fc2ff */
[----:B------:R-:W-:-:S03]  /*03b0*/  PRMT R23, RZ, 0x7610, R23 ;  /* 0x00007610ff177816 */ /* 0x000fc60000000017 */
[----:B------:R-:W-:-:S04]  /*03c0*/  IMAD R25, R24, -0x280, R29 ;  /* 0xfffffd8018197824 */ /* 0x000fc800078e021d */
[----:B------:R-:W-:Y:S01]  /*03d0*/  IMAD.WIDE R24, R25, R32, c[0x0][0x168] ;  /* 0x00005a0019187625 */ /* 0x000fe200078e0220 */
[----:B------:R-:W-:Y:S02]  /*03e0*/  PRMT R21, RZ, 0x7610, R21 ;  /* 0x00007610ff157816 */ /* 0x000fe40000000015 */
[----:B------:R-:W-:Y:S02]  /*03f0*/  PRMT R22, RZ, 0x7610, R22 ;  /* 0x00007610ff167816 */ /* 0x000fe40000000016 */
[----:B------:R-:W-:Y:S01]  /*0400*/  PRMT R30, RZ, 0x7610, R30 ;  /* 0x00007610ff1e7816 */ /* 0x000fe2000000001e */
[----:B------:R-:W-:Y:S01]  /*0410*/  IMAD R36, R33, UR4, R26 ;  /* 0x0000000421247c24 */ /* 0x000fe2000f8e021a */
[----:B--2---:R0:W-:Y:S01]  /*0420*/  STS.U16 [R17+0x84], R5 ;  /* 0x0000840511007388 */ /* 0x0041e20000000400 */
[----:B------:R-:W-:Y:S02]  /*0430*/  SHF.R.U32.HI R9, RZ, 0x10, R5 ;  /* 0x00000010ff097819 */ /* 0x000fe40000011605 */
[----:B------:R-:W-:Y:S01]  /*0440*/  SHF.R.U32.HI R8, RZ, 0x10, R4 ;  /* 0x00000010ff087819 */ /* 0x000fe20000011604 */
[----:B------:R1:W-:Y:S01]  /*0450*/  STS.U16 [R17+0x18c], R7 ;  /* 0x00018c0711007388 */ /* 0x0003e20000000400 */
[----:B------:R-:W-:-:S02]  /*0460*/  SHF.R.U32.HI R16, RZ, 0x10, R7 ;  /* 0x00000010ff107819 */ /* 0x000fc40000011607 */
[----:B------:R-:W-:Y:S01]  /*0470*/  SHF.R.U32.HI R14, RZ, 0x10, R6 ;  /* 0x00000010ff0e7819 */ /* 0x000fe20000011606 */
[----:B------:R2:W-:Y:S01]  /*0480*/  STS.U16 [R17+0x108], R6 ;  /* 0x0001080611007388 */ /* 0x0005e20000000400 */
[----:B0-----:R-:W-:Y:S01]  /*0490*/  IMAD R5, R0, -0x280, R15 ;  /* 0xfffffd8000057824 */ /* 0x001fe200078e020f */
[----:B------:R-:W-:Y:S02]  /*04a0*/  LOP3.LUT R0, R31, 0x8, R10, 0xfe, !PT ;  /* 0x000000081f007812 */ /* 0x000fe400078efe0a */
[----:B------:R0:W-:Y:S01]  /*04b0*/  STS.U16 [R17+0x42], R8 ;  /* 0x0000420811007388 */ /* 0x0001e20000000400 */
[----:B-1----:R-:W-:-:S03]  /*04c0*/  IMAD R7, R2, -0x280, R3 ;  /* 0xfffffd8002077824 */ /* 0x002fc600078e0203 */
[----:B------:R1:W-:Y:S01]  /*04d0*/  STS.U16 [R17], R4 ;  /* 0x0000000411007388 */ /* 0x0003e20000000400 */
[----:B--2---:R-:W-:-:S03]  /*04e0*/  IMAD.WIDE R6, R7, R32, c[0x0][0x168] ;  /* 0x00005a0007067625 */ /* 0x004fc600078e0220 */
[----:B------:R-:W-:Y:S01]  /*04f0*/  STS.U16 [R17+0xc6], R9 ;  /* 0x0000c60911007388 */ /* 0x000fe20000000400 */
[----:B0-----:R-:W-:-:S03]  /*0500*/  IMAD.HI R8, R0, 0x66666667, RZ ;  /* 0x6666666700087827 */ /* 0x001fc600078e02ff */
[----:B------:R-:W-:Y:S01]  /*0510*/  STS.U16 [R17+0x14a], R14 ;  /* 0x00014a0e11007388 */ /* 0x000fe20000000400 */
[----:B-1----:R-:W-:-:S03]  /*0520*/  IMAD.WIDE R4, R5, R32, c[0x0][0x168] ;  /* 0x00005a0005047625 */ /* 0x002fc600078e0220 */
[----:B------:R-:W-:Y:S04]  /*0530*/  STS.U16 [R17+0x1ce], R16 ;  /* 0x0001ce1011007388 */ /* 0x000fe80000000400 */
[----:B------:R-:W-:Y:S06]  /*0540*/  BAR.SYNC 0x0 ;  /* 0x0000000000007b1d */ /* 0x000fec0000000000 */
[--C-:B------:R-:W-:Y:S01]  /*0550*/  IMAD R16, R3, UR4, R26.reuse ;  /* 0x0000000403107c24 */ /* 0x100fe2000f8e021a */
[----:B------:R0:W2:Y:S01]  /*0560*/  @!P2 LDG.E.EL.U16 R11, [R6.64] ;  /* 0x00000006060ba981 */ /* 0x0000a2000c2e1500 */
[----:B------:R-:W-:Y:S01]  /*0570*/  IMAD R14, R15, UR4, R26 ;  /* 0x000000040f0e7c24 */ /* 0x000fe2000f8e021a */
[----:B------:R-:W-:-:S02]  /*0580*/  PRMT R17, RZ, 0x7610, R17 ;  /* 0x00007610ff117816 */ /* 0x000fc40000000011 */
[----:B------:R1:W3:Y:S01]  /*0590*/  @!P1 LDG.E.EL.U16 R13, [R4.64] ;  /* 0x00000006040d9981 */ /* 0x0002e2000c2e1500 */
[----:B------:R-:W-:Y:S01]  /*05a0*/  PRMT R15, RZ, 0x7610, R15 ;  /* 0x00007610ff0f7816 */ /* 0x000fe2000000000f */
[-C--:B------:R-:W-:Y:S01]  /*05b0*/  IMAD.WIDE R2, R14, R27.reuse, c[0x0][0x170] ;  /* 0x00005c000e027625 */ /* 0x080fe200078e021b */
[----:B------:R-:W-:Y:S01]  /*05c0*/  LOP3.LUT R31, R31, 0x1c, R10, 0xfe, !PT ;  /* 0x0000001c1f1f7812 */ /* 0x000fe200078efe0a */
[----:B------:R4:W5:Y:S01]  /*05d0*/  @!P4 LDG.E.EL.U16 R23, [R24.64] ;  /* 0x000000061817c981 */ /* 0x000962000c2e1500 */
[----:B0-----:R-:W-:Y:S02]  /*05e0*/  SHF.R.U32.HI R7, RZ, 0x1f, R8 ;  /* 0x0000001fff077819 */ /* 0x001fe40000011608 */
[----:B------:R-:W-:Y:S01]  /*05f0*/  P2R R6, PR, RZ, 0x8 ;  /* 0x00000008ff067803 */ /* 0x000fe20000000000 */
[----:B------:R0:W3:Y:S01]  /*0600*/  @P3 LDG.E.EL.U16 R15, [R2.64] ;  /* 0x00000006020f3981 */ /* 0x0000e2000c2e1500 */
[----:B-1----:R-:W-:Y:S01]  /*0610*/  IMAD.WIDE R4, R16, R27, c[0x0][0x170] ;  /* 0x00005c0010047625 */ /* 0x002fe200078e021b */
[----:B------:R-:W-:-:S02]  /*0620*/  LEA.HI.SX32 R7, R8, R7, 0x18 ;  /* 0x0000000708077211 */ /* 0x000fc400078fc2ff */
[----:B------:R-:W-:Y:S02]  /*0630*/  ISETP.GE.AND P1, PT, R0, 0x3700, PT ;  /* 0x000037000000780c */ /* 0x000fe40003f26270 */
[----:B------:R1:W3:Y:S01]  /*0640*/  @P6 LDG.E.EL.U16 R17, [R4.64] ;  /* 0x0000000604116981 */ /* 0x0002e2000c2e1500 */
[----:B------:R-:W-:Y:S01]  /*0650*/  ISETP.NE.AND P6, PT, R6, RZ, PT ;  /* 0x000000ff0600720c */ /* 0x000fe20003fc5270 */
[----:B------:R-:W-:-:S04]  /*0660*/  IMAD.HI R6, R37, 0x66666667, RZ ;  /* 0x6666666725067827 */ /* 0x000fc800078e02ff */
[----:B0-----:R-:W-:-:S04]  /*0670*/  IMAD R3, R7, -0x280, R0 ;  /* 0xfffffd8007037824 */ /* 0x001fc800078e0200 */
[----:B------:R-:W-:Y:S01]  /*0680*/  IMAD.WIDE R2, R3, R32, c[0x0][0x168] ;  /* 0x00005a0003027625 */ /* 0x000fe200078e0220 */
[----:B-1----:R-:W-:-:S03]  /*0690*/  SHF.R.U32.HI R5, RZ, 0x1f, R6 ;  /* 0x0000001fff057819 */ /* 0x002fc60000011606 */
[----:B------:R-:W-:Y:S01]  /*06a0*/  IMAD.HI R9, R33, 0x66666667, RZ ;  /* 0x6666666721097827 */ /* 0x000fe200078e02ff */
[----:B------:R-:W-:Y:S01]  /*06b0*/  LEA.HI.SX32 R4, R6, R5, 0x18 ;  /* 0x0000000506047211 */ /* 0x000fe200078fc2ff */
[----:B------:R0:W5:Y:S01]  /*06c0*/  @!P1 LDG.E.EL.U16 R19, [R2.64] ;  /* 0x0000000602139981 */ /* 0x000162000c2e1500 */
[----:B------:R-:W-:Y:S01]  /*06d0*/  ISETP.GE.AND P1, PT, R37, 0x3700, PT ;  /* 0x000037002500780c */ /* 0x000fe20003f26270 */
[----:B------:R-:W-:Y:S01]  /*06e0*/  IMAD.HI R8, R35, 0x66666667, RZ ;  /* 0x6666666723087827 */ /* 0x000fe200078e02ff */
[----:B------:R-:W-:-:S03]  /*06f0*/  SHF.R.U32.HI R20, RZ, 0x1f, R9 ;  /* 0x0000001fff147819 */ /* 0x000fc60000011609 */
[----:B------:R-:W-:Y:S01]  /*0700*/  IMAD.HI R28, R31, 0x66666667, RZ ;  /* 0x666666671f1c7827 */ /* 0x000fe200078e02ff */
[----:B------:R-:W-:-:S03]  /*0710*/  SHF.R.U32.HI R7, RZ, 0x1f, R8 ;  /* 0x0000001fff077819 */ /* 0x000fc60000011608 */
[----:B------:R-:W-:Y:S01]  /*0720*/  IMAD R5, R4, -0x280, R37 ;  /* 0xfffffd8004057824 */ /* 0x000fe200078e0225 */
[----:B------:R-:W-:Y:S02]  /*0730*/  LEA.HI.SX32 R6, R9, R20, 0x18 ;  /* 0x0000001409067211 */ /* 0x000fe400078fc2ff */
[----:B------:R-:W-:Y:S01]  /*0740*/  PRMT R20, RZ, 0x7610, R20 ;  /* 0x00007610ff147816 */ /* 0x000fe20000000014 */
[----:B------:R-:W-:Y:S01]  /*0750*/  IMAD.WIDE R4, R5, R32, c[0x0][0x168] ;  /* 0x00005a0005047625 */ /* 0x000fe200078e0220 */
[----:B0-----:R-:W-:Y:S02]  /*0760*/  SHF.R.U32.HI R3, RZ, 0x1f, R28 ;  /* 0x0000001fff037819 */ /* 0x001fe4000001161c */
[----:B------:R-:W-:Y:S02]  /*0770*/  LEA.HI.SX32 R8, R8, R7, 0x18 ;  /* 0x0000000708087211 */ /* 0x000fe400078fc2ff */
[----:B------:R-:W-:Y:S01]  /*0780*/  ISETP.GE.AND P2, PT, R35, 0x3700, PT ;  /* 0x000037002300780c */ /* 0x000fe20003f46270 */
[----:B------:R0:W5:Y:S01]  /*0790*/  @!P1 LDG.E.EL.U16 R20, [R4.64] ;  /* 0x0000000604149981 */ /* 0x000162000c2e1500 */
[----:B------:R-:W-:-:S02]  /*07a0*/  ISETP.GE.AND P3, PT, R33, 0x3700, PT ;  /* 0x000037002100780c */ /* 0x000fc40003f66270 */
[----:B------:R-:W-:Y:S01]  /*07b0*/  LEA.HI.SX32 R2, R28, R3, 0x18 ;  /* 0x000000031c027211 */ /* 0x000fe200078fc2ff */
[----:B------:R-:W-:Y:S01]  /*07c0*/  IMAD R7, R8, -0x280, R35 ;  /* 0xfffffd8008077824 */ /* 0x000fe200078e0223 */
[----:B------:R-:W-:Y:S01]  /*07d0*/  ISETP.GE.AND P1, PT, R31, 0x3700, PT ;  /* 0x000037001f00780c */ /* 0x000fe20003f26270 */
[----:B------:R-:W-:Y:S01]  /*07e0*/  IMAD R9, R6, -0x280, R33 ;  /* 0xfffffd8006097824 */ /* 0x000fe200078e0221 */
[----:B------:R-:W-:Y:S01]  /*07f0*/  ISETP.LT.AND P5, PT, R0, 0x3700, !P0 ;  /* 0x000037000000780c */ /* 0x000fe200047a1270 */
[----:B------:R-:W-:Y:S01]  /*0800*/  IMAD R34, R2, -0x280, R31 ;  /* 0xfffffd8002227824 */ /* 0x000fe200078e021f */
[----:B------:R-:W-:Y:S01]  /*0810*/  ISETP.LT.AND P4, PT, R37, 0x3700, !P0 ;  /* 0x000037002500780c */ /* 0x000fe20004781270 */
[----:B------:R-:W-:Y:S01]  /*0820*/  IMAD.WIDE R6, R7, R32, c[0x0][0x168] ;  /* 0x00005a0007067625 */ /* 0x000fe200078e0220 */
[----:B------:R-:W-:-:S03]  /*0830*/  PRMT R28, RZ, 0x7610, R28 ;  /* 0x00007610ff1c7816 */ /* 0x000fc6000000001c */
[-C--:B------:R-:W-:Y:S01]  /*0840*/  IMAD.WIDE R8, R9, R32.reuse, c[0x0][0x168] ;  /* 0x00005a0009087625 */ /* 0x080fe200078e0220 */
[----:B------:R1:W5:Y:S03]  /*0850*/  @!P2 LDG.E.EL.U16 R21, [R6.64] ;  /* 0x000000060615a981 */ /* 0x000366000c2e1500 */
[----:B0-----:R-:W-:Y:S01]  /*0860*/  IMAD.WIDE R4, R34, R32, c[0x0][0x168] ;  /* 0x00005a0022047625 */ /* 0x001fe200078e0220 */
[----:B------:R0:W5:Y:S01]  /*0870*/  @!P3 LDG.E.EL.U16 R22, [R8.64] ;  /* 0x000000060816b981 */ /* 0x000162000c2e1500 */
[----:B------:R-:W-:Y:S02]  /*0880*/  ISETP.LT.AND P3, PT, R35, 0x3700, !P0 ;  /* 0x000037002300780c */ /* 0x000fe40004761270 */
[--C-:B------:R-:W-:Y:S02]  /*0890*/  IMAD R0, R0, UR4, R26.reuse ;  /* 0x0000000400007c24 */ /* 0x100fe4000f8e021a */
[----:B------:R-:W-:Y:S01]  /*08a0*/  IMAD R2, R37, UR4, R26 ;  /* 0x0000000425027c24 */ /* 0x000fe2000f8e021a */
[----:B------:R-:W-:Y:S01]  /*08b0*/  ISETP.LT.AND P2, PT, R33, 0x3700, !P0 ;  /* 0x000037002100780c */ /* 0x000fe20004741270 */
[-C--:B-1----:R-:W-:Y:S01]  /*08c0*/  IMAD.WIDE R6, R0, R27.reuse, c[0x0][0x170] ;  /* 0x00005c0000067625 */ /* 0x082fe200078e021b */
[----:B------:R-:W-:Y:S01]  /*08d0*/  PRMT R3, RZ, 0x7610, R3 ;  /* 0x00007610ff037816 */ /* 0x000fe20000000003 */
[----:B------:R1:W5:Y:S01]  /*08e0*/  @!P1 LDG.E.EL.U16 R28, [R4.64] ;  /* 0x00000006041c9981 */ /* 0x000362000c2e1500 */
[----:B------:R-:W-:Y:S01]  /*08f0*/  ISETP.LT.AND P1, PT, R29, 0x3700, !P0 ;  /* 0x000037001d00780c */ /* 0x000fe20004721270 */
[----:B0-----:R-:W-:Y:S01]  /*0900*/  IMAD.WIDE R8, R2, R27, c[0x0][0x170] ;  /* 0x00005c0002087625 */ /* 0x001fe200078e021b */
[----:B------:R-:W-:-:S02]  /*0910*/  ISETP.LT.AND P0, PT, R31, 0x3700, !P0 ;  /* 0x000037001f00780c */ /* 0x000fc40004701270 */
[----:B------:R0:W5:Y:S01]  /*0920*/  @P5 LDG.E.EL.U16 R3, [R6.64] ;  /* 0x0000000606035981 */ /* 0x000162000c2e1500 */
[----:B------:R-:W-:Y:S01]  /*0930*/  IMAD R32, R35, UR4, R26 ;  /* 0x0000000423207c24 */ /* 0x000fe2000f8e021a */
[----:B------:R-:W-:Y:S01]  /*0940*/  PRMT R34, RZ, 0x7610, R34 ;  /* 0x00007610ff227816 */ /* 0x000fe20000000022 */
[--C-:B------:R-:W-:Y:S01]  /*0950*/  IMAD R29, R29, UR4, R26.reuse ;  /* 0x000000041d1d7c24 */ /* 0x100fe2000f8e021a */
[----:B------:R0:W5:Y:S01]  /*0960*/  @P4 LDG.E.EL.U16 R30, [R8.64] ;  /* 0x00000006081e4981 */ /* 0x000162000c2e1500 */
[----:B------:R-:W-:Y:S01]  /*0970*/  IMAD R26, R31, UR4, R26 ;  /* 0x000000041f1a7c24 */ /* 0x000fe2000f8e021a */
[----:B------:R-:W-:Y:S01]  /*0980*/  PRMT R35, RZ, 0x7610, R35 ;  /* 0x00007610ff237816 */ /* 0x000fe20000000023 */
[----:B----4-:R-:W-:Y:S01]  /*0990*/  IMAD.WIDE R24, R32, R27, c[0x0][0x170] ;  /* 0x00005c0020187625 */ /* 0x010fe200078e021b */
[----:B------:R-:W-:-:S03]  /*09a0*/  PRMT R33, RZ, 0x7610, R33 ;  /* 0x00007610ff217816 */ /* 0x000fc60000000021 */
[-C--:B-1----:R-:W-:Y:S01]  /*09b0*/  IMAD.WIDE R4, R36, R27.reuse, c[0x0][0x170] ;  /* 0x00005c0024047625 */ /* 0x082fe200078e021b */
[----:B------:R1:W4:Y:S03]  /*09c0*/  @P3 LDG.E.EL.U16 R34, [R24.64] ;  /* 0x0000000618223981 */ /* 0x000326000c2e1500 */
[----:B------:R-:W-:Y:S01]  /*09d0*/  IMAD.MOV.U32 R31, RZ, RZ, 0x2 ;  /* 0x00000002ff1f7424 */ /* 0x000fe200078e00ff */
[----:B------:R1:W4:Y:S01]  /*09e0*/  @P2 LDG.E.EL.U16 R35, [R4.64] ;  /* 0x0000000604232981 */ /* 0x000322000c2e1500 */
[----:B0-----:R-:W-:Y:S01]  /*09f0*/  IMAD.WIDE R6, R29, R27, c[0x0][0x170] ;  /* 0x00005c001d067625 */ /* 0x001fe200078e021b */
[----:B------:R-:W-:-:S03]  /*0a00*/  PRMT R27, RZ, 0x7610, R27 ;  /* 0x00007610ff1b7816 */ /* 0x000fc6000000001b */
[----:B------:R-:W-:Y:S01]  /*0a10*/  IMAD.WIDE R8, R26, R31, c[0x0][0x170] ;  /* 0x00005c001a087625 */ /* 0x000fe200078e021f */
[----:B------:R0:W4:Y:S04]  /*0a20*/  @P1 LDG.E.EL.U16 R33, [R6.64] ;  /* 0x0000000606211981 */ /* 0x000128000c2e1500 */
[----:B------:R0:W4:Y:S01]  /*0a30*/  @P0 LDG.E.EL.U16 R27, [R8.64] ;  /* 0x00000006081b0981 */ /* 0x000122000c2e1500 */
[----:B-1----:R-:W-:-:S05]  /*0a40*/  LOP3.LUT R25, R12, 0x1f, RZ, 0xc0, !PT ;  /* 0x0000001f0c197812 */ /* 0x002fca00078ec0ff */
[----:B------:R-:W-:-:S04]  /*0a50*/  IMAD R10, R10, 0x21, R25 ;  /* 0x000000210a0a7824 */ /* 0x000fc800078e0219 */
[----:B------:R-:W-:-:S05]  /*0a60*/  IMAD.SHL.U32 R10, R10, 0x2, RZ ;  /* 0x000000020a0a7824 */ /* 0x000fca00078e00ff */
[----:B------:R-:W1:Y:S04]  /*0a70*/  LDS.U16 R24, [R10+0x108] ;  /* 0x000108000a187984 */ /* 0x000e680000000400 */
[----:B------:R-:W1:Y:S04]  /*0a80*/  LDS.U16 R12, [R10] ;  /* 0x000000000a0c7984 */ /* 0x000e680000000400 */
[----:B0-----:R-:W0:Y:S04]  /*0a90*/  LDS.U16 R9, [R10+0x210] ;  /* 0x000210000a097984 */ /* 0x001e280000000400 */
[----:B------:R-:W-:Y:S04]  /*0aa0*/  LDS.U16 R8, [R10+0x420] ;  /* 0x000420000a087984 */ /* 0x000fe80000000400 */
[----:B------:R-:W0:Y:S04]  /*0ab0*/  LDS.U16 R7, [R10+0x528] ;  /* 0x000528000a077984 */ /* 0x000e280000000400 */
[----:B------:R-:W0:Y:S01]  /*0ac0*/  LDS.U16 R5, [R10+0x738] ;  /* 0x000738000a057984 */ /* 0x000e220000000400 */
[----:B-1----:R-:W-:-:S02]  /*0ad0*/  HADD2.F32 R24, -RZ, R24.H0_H0 ;  /* 0x20000018ff187230 */ /* 0x002fc40000004100 */
[----:B------:R-:W-:Y:S02]  /*0ae0*/  HADD2.F32 R4, -RZ, R12.H0_H0 ;  /* 0x2000000cff047230 */ /* 0x000fe40000004100 */
[----:B0-----:R-:W-:Y:S02]  /*0af0*/  HADD2.F32 R9, -RZ, R9.H0_H0 ;  /* 0x20000009ff097230 */ /* 0x001fe40000004100 */
[----:B------:R-:W-:Y:S02]  /*0b00*/  HADD2.F32 R7, -RZ, R7.H0_H0 ;  /* 0x20000007ff077230 */ /* 0x000fe40000004100 */
[----:B------:R-:W-:Y:S02]  /*0b10*/  HADD2.F32 R5, -RZ, R5.H0_H0 ;  /* 0x20000005ff057230 */ /* 0x000fe40000004100 */
[----:B------:R-:W-:-:S04]  /*0b20*/  IMAD.WIDE R36, R36, R31, c[0x0][0x178] ;  /* 0x00005e0024247625 */ /* 0x000fc800078e021f */
[----:B--2---:R-:W-:-:S05]  /*0b30*/  HADD2.F32 R11, -RZ, R11.H0_H0 ;  /* 0x2000000bff0b7230 */ /* 0x004fca0000004100 */
[----:B------:R-:W-:Y:S02]  /*0b40*/  FADD R6, R11, R24 ;  /* 0x000000180b067221 */ /* 0x000fe40000000000 */
[----:B------:R-:W0:Y:S01]  /*0b50*/  LDS.U16 R11, [R10+0x318] ;  /* 0x000318000a0b7984 */ /* 0x000e220000000400 */
[----:B---3--:R-:W-:-:S05]  /*0b60*/  HADD2.F32 R17, -RZ, R17.H0_H0 ;  /* 0x20000011ff117230 */ /* 0x008fca0000004100 */
[----:B------:R-:W-:Y:S02]  /*0b70*/  FADD R17, R17, R6 ;  /* 0x0000000611117221 */ /* 0x000fe40000000000 */
[----:B------:R-:W1:Y:S01]  /*0b80*/  LDS.U16 R6, [R10+0x630] ;  /* 0x000630000a067984 */ /* 0x000e620000000400 */
[----:B------:R-:W-:Y:S02]  /*0b90*/  HADD2.F32 R13, -RZ, R13.H0_H0 ;  /* 0x2000000dff0d7230 */ /* 0x000fe40000004100 */
[----:B------:R-:W-:-:S03]  /*0ba0*/  HADD2.F32 R15, -RZ, R15.H0_H0 ;  /* 0x2000000fff0f7230 */ /* 0x000fc60000004100 */
[----:B------:R-:W-:-:S04]  /*0bb0*/  FADD R4, R13, R4 ;  /* 0x000000040d047221 */ /* 0x000fc80000000000 */
[----:B------:R-:W-:Y:S01]  /*0bc0*/  FADD R4, R15, R4 ;  /* 0x000000040f047221 */ /* 0x000fe20000000000 */
[----:B------:R-:W-:-:S04]  /*0bd0*/  IMAD.WIDE R14, R14, R31, c[0x0][0x178] ;  /* 0x00005e000e0e7625 */ /* 0x000fc800078e021f */
[----:B------:R-:W-:Y:S01]  /*0be0*/  F2FP.F16.F32.PACK_AB R4, R17, R4 ;  /* 0x000000041104723e */ /* 0x000fe200000000ff */
[----:B-----5:R-:W-:Y:S02]  /*0bf0*/  HADD2.F32 R12, -RZ, R19.H0_H0 ;  /* 0x20000013ff0c7230 */ /* 0x020fe40000004100 */
[----:B0-----:R-:W-:Y:S02]  /*0c00*/  HADD2.F32 R11, -RZ, R11.H0_H0 ;  /* 0x2000000bff0b7230 */ /* 0x001fe40000004100 */
[----:B------:R0:W-:Y:S01]  /*0c10*/  @P6 STG.E.U16 [R14.64], R4 ;  /* 0x000000040e006986 */ /* 0x0001e2000c101506 */
[----:B------:R-:W-:Y:S01]  /*0c20*/  FADD R12, R9, R12 ;  /* 0x0000000c090c7221 */ /* 0x000fe20000000000 */
[----:B------:R-:W-:Y:S01]  /*0c30*/  HADD2.F32 R20, -RZ, R20.H0_H0 ;  /* 0x20000014ff147230 */ /* 0x000fe20000004100 */
[----:B------:R-:W-:Y:S01]  /*0c40*/  ISETP.NE.AND P6, PT, R18, RZ, PT ;  /* 0x000000ff1200720c */ /* 0x000fe20003fc5270 */
[----:B------:R-:W-:-:S03]  /*0c50*/  HADD2.F32 R9, -RZ, R8.H0_H0 ;  /* 0x20000008ff097230 */ /* 0x000fc60000004100 */
[----:B------:R-:W-:Y:S01]  /*0c60*/  FADD R11, R11, R20 ;  /* 0x000000140b0b7221 */ /* 0x000fe20000000000 */
[----:B------:R-:W-:Y:S02]  /*0c70*/  HADD2.F32 R23, -RZ, R23.H0_H0 ;  /* 0x20000017ff177230 */ /* 0x000fe40000004100 */
[----:B-1----:R-:W-:Y:S02]  /*0c80*/  HADD2.F32 R6, -RZ, R6.H0_H0 ;  /* 0x20000006ff067230 */ /* 0x002fe40000004100 */
[----:B0-----:R-:W-:Y:S02]  /*0c90*/  HADD2.F32 R14, -RZ, R21.H0_H0 ;  /* 0x20000015ff0e7230 */ /* 0x001fe40000004100 */
[----:B------:R-:W-:-:S03]  /*0ca0*/  HADD2.F32 R22, -RZ, R22.H0_H0 ;  /* 0x20000016ff167230 */ /* 0x000fc60000004100 */
[----:B------:R-:W-:Y:S02]  /*0cb0*/  FADD R9, R9, R14 ;  /* 0x0000000e09097221 */ /* 0x000fe40000000000 */
[----:B------:R-:W-:Y:S01]  /*0cc0*/  FADD R10, R7, R22 ;  /* 0x00000016070a7221 */ /* 0x000fe20000000000 */
[----:B------:R-:W-:Y:S02]  /*0cd0*/  HADD2.F32 R3, -RZ, R3.H0_H0 ;  /* 0x20000003ff037230 */ /* 0x000fe40000004100 */
[----:B------:R-:W-:-:S03]  /*0ce0*/  HADD2.F32 R30, -RZ, R30.H0_H0 ;  /* 0x2000001eff1e7230 */ /* 0x000fc60000004100 */
[----:B------:R-:W-:Y:S01]  /*0cf0*/  FADD R3, R3, R12 ;  /* 0x0000000c03037221 */ /* 0x000fe20000000000 */
[----:B------:R-:W-:Y:S01]  /*0d00*/  HADD2.F32 R12, -RZ, R28.H0_H0 ;  /* 0x2000001cff0c7230 */ /* 0x000fe20000004100 */
[----:B------:R-:W-:Y:S01]  /*0d10*/  FADD R8, R30, R11 ;  /* 0x0000000b1e087221 */ /* 0x000fe20000000000 */
[----:B----4-:R-:W-:Y:S02]  /*0d20*/  HADD2.F32 R34, -RZ, R34.H0_H0 ;  /* 0x20000022ff227230 */ /* 0x010fe40000004100 */
[----:B------:R-:W-:Y:S02]  /*0d30*/  HADD2.F32 R35, -RZ, R35.H0_H0 ;  /* 0x20000023ff237230 */ /* 0x000fe40000004100 */
[----:B------:R-:W-:Y:S01]  /*0d40*/  F2FP.F16.F32.PACK_AB R8, R8, R3 ;  /* 0x000000030808723e */ /* 0x000fe200000000ff */
[----:B------:R-:W-:Y:S01]  /*0d50*/  FADD R6, R6, R23 ;  /* 0x0000001706067221 */ /* 0x000fe20000000000 */
[----:B------:R-:W-:Y:S01]  /*0d60*/  FADD R12, R5, R12 ;  /* 0x0000000c050c7221 */ /* 0x000fe20000000000 */
[----:B------:R-:W-:Y:S01]  /*0d70*/  FADD R9, R34, R9 ;  /* 0x0000000922097221 */ /* 0x000fe20000000000 */
[----:B------:R-:W-:Y:S01]  /*0d80*/  FADD R10, R35, R10 ;  /* 0x0000000a230a7221 */ /* 0x000fe20000000000 */
[----:B------:R-:W-:Y:S01]  /*0d90*/  HADD2.F32 R33, -RZ, R33.H0_H0 ;  /* 0x20000021ff217230 */ /* 0x000fe20000004100 */
[----:B------:R-:W-:Y:S01]  /*0da0*/  PRMT R3, R4, 0x7632, R3 ;  /* 0x0000763204037816 */ /* 0x000fe20000000003 */
[----:B------:R-:W-:-:S04]  /*0db0*/  IMAD.WIDE R16, R16, R31, c[0x0][0x178] ;  /* 0x00005e0010107625 */ /* 0x000fc800078e021f */
[----:B------:R-:W-:Y:S02]  /*0dc0*/  HADD2.F32 R27, -RZ, R27.H0_H0 ;  /* 0x2000001bff1b7230 */ /* 0x000fe40000004100 */
[----:B------:R-:W-:Y:S01]  /*0dd0*/  IMAD.WIDE R4, R0, R31, c[0x0][0x178] ;  /* 0x00005e0000047625 */ /* 0x000fe200078e021f */
[----:B------:R-:W-:Y:S01]  /*0de0*/  FADD R6, R33, R6 ;  /* 0x0000000621067221 */ /* 0x000fe20000000000 */
[----:B------:R0:W-:Y:S01]  /*0df0*/  @P6 STG.E.U16 [R16.64], R3 ;  /* 0x0000000310006986 */ /* 0x0001e2000c101506 */
[----:B------:R-:W-:Y:S01]  /*0e00*/  FADD R27, R27, R12 ;  /* 0x0000000c1b1b7221 */ /* 0x000fe20000000000 */
[----:B------:R-:W-:Y:S02]  /*0e10*/  F2FP.F16.F32.PACK_AB R9, R10, R9 ;  /* 0x000000090a09723e */ /* 0x000fe400000000ff */
[----:B------:R1:W-:Y:S01]  /*0e20*/  @P5 STG.E.U16 [R4.64], R8 ;  /* 0x0000000804005986 */ /* 0x0003e2000c101506 */
[----:B------:R-:W-:Y:S01]  /*0e30*/  IMAD.WIDE R32, R32, R31, c[0x0][0x178] ;  /* 0x00005e0020207625 */ /* 0x000fe200078e021f */
[----:B------:R-:W-:-:S02]  /*0e40*/  F2FP.F16.F32.PACK_AB R0, R27, R6 ;  /* 0x000000061b00723e */ /* 0x000fc400000000ff */
[----:B------:R-:W-:Y:S01]  /*0e50*/  PRMT R18, R9, 0x7632, R18 ;  /* 0x0000763209127816 */ /* 0x000fe20000000012 */
[----:B------:R-:W-:-:S04]  /*0e60*/  IMAD.WIDE R6, R29, R31, c[0x0][0x178] ;  /* 0x00005e001d067625 */ /* 0x000fc800078e021f */
[----:B0-----:R-:W-:Y:S01]  /*0e70*/  IMAD.WIDE R2, R2, R31, c[0x0][0x178] ;  /* 0x00005e0002027625 */ /* 0x001fe200078e021f */
[----:B-1----:R-:W-:-:S05]  /*0e80*/  PRMT R5, R8, 0x7632, R5 ;  /* 0x0000763208057816 */ /* 0x002fca0000000005 */
[----:B------:R0:W-:Y:S04]  /*0e90*/  @P4 STG.E.U16 [R2.64], R5 ;  /* 0x0000000502004986 */ /* 0x0001e8000c101506 */
[----:B------:R0:W-:Y:S04]  /*0ea0*/  @P3 STG.E.U16 [R32.64], R9 ;  /* 0x0000000920003986 */ /* 0x0001e8000c101506 */
[----:B------:R0:W-:Y:S01]  /*0eb0*/  @P2 STG.E.U16 [R36.64], R18 ;  /* 0x0000001224002986 */ /* 0x0001e2000c101506 */
[----:B------:R-:W-:-:S03]  /*0ec0*/  IMAD.WIDE R26, R26, R31, c[0x0][0x178] ;  /* 0x00005e001a1a7625 */ /* 0x000fc600078e021f */
[----:B------:R0:W-:Y:S01]  /*0ed0*/  @P1 STG.E.U16 [R6.64], R0 ;  /* 0x0000000006001986 */ /* 0x0001e2000c101506 */
[----:B------:R-:W-:Y:S05]  /*0ee0*/  @!P0 EXIT ;  /* 0x000000000000894d */ /* 0x000fea0003800000 */
[----:B------:R-:W-:-:S05]  /*0ef0*/  PRMT R13, R0, 0x7632, R13 ;  /* 0x00007632000d7816 */ /* 0x000fca000000000d */
[----:B------:R-:W-:Y:S01]  /*0f00*/  STG.E.U16 [R26.64], R13 ;  /* 0x0000000d1a007986 */ /* 0x000fe2000c101506 */
[----:B------:R-:W-:Y:S05]  /*0f10*/  EXIT ;  /* 0x000000000000794d */ /* 0x000fea0003800000 */
.L_x_0:
[----:B------:R-:W-:-:S00]  /*0f20*/  BRA `(.L_x_0) ;  /* 0xfffffff000007947 */ /* 0x000fc0000383ffff */
[----:B------:R-:W-:-:S00]  /*0f30*/  NOP ;  /* 0x0000000000007918 */ /* 0x000fc00000000000 */
        /* <DEDUP_REMOVED lines=12> */
.L_x_1:


//--------------------- .nv.shared.triton__0d1d2d3d456de7 --------------------------
	.section	.nv.shared.triton__0d1d2d3d456de7,"aw",@nobits
	.align	16
